	.headerflags	@"EF_CUDA_TEXMODE_UNIFIED EF_CUDA_64BIT_ADDRESS EF_CUDA_ACCELERATORS EF_CUDA_SM90 EF_CUDA_VIRTUAL_SM(EF_CUDA_SM90)"
	.elftype	@"ET_EXEC"


//--------------------- .nv.info                  --------------------------
	.section	.nv.info,"",@"SHT_CUDA_INFO"
	.align	4


	//----- nvinfo : EIATTR_REGCOUNT
	.align		4
        /*0000*/ 	.byte	0x04, 0x2f
        /*0002*/ 	.short	(.L_3 - .L_2)
	.align		4
.L_2:
        /*0004*/ 	.word	index@(triton_poi_fused__native_batch_norm_legit_no_training_add_leaky_relu_1)
        /*0008*/ 	.word	0x0000001a


	//----- nvinfo : EIATTR_MIN_STACK_SIZE
	.align		4
.L_3:
        /*000c*/ 	.byte	0x04, 0x12
        /*000e*/ 	.short	(.L_5 - .L_4)
	.align		4
.L_4:
        /*0010*/ 	.word	index@(triton_poi_fused__native_batch_norm_legit_no_training_add_leaky_relu_1)
        /*0014*/ 	.word	0x00000000


	//----- nvinfo : EIATTR_FRAME_SIZE
	.align		4
.L_5:
        /*0018*/ 	.byte	0x04, 0x11
        /*001a*/ 	.short	(.L_7 - .L_6)
	.align		4
.L_6:
        /*001c*/ 	.word	index@(triton_poi_fused__native_batch_norm_legit_no_training_add_leaky_relu_1)
        /*0020*/ 	.word	0x00000000


	//----- nvinfo : EIATTR_MIN_STACK_SIZE
	.align		4
.L_7:
        /*0024*/ 	.byte	0x04, 0x12
        /*0026*/ 	.short	(.L_9 - .L_8)
	.align		4
.L_8:
        /*0028*/ 	.word	index@(triton_poi_fused__native_batch_norm_legit_no_training_add_leaky_relu_1)
        /*002c*/ 	.word	0x00000000
.L_9:


//--------------------- .nv.info.triton_poi_fused__native_batch_norm_legit_no_training_add_leaky_relu_1 --------------------------
	.section	.nv.info.triton_poi_fused__native_batch_norm_legit_no_training_add_leaky_relu_1,"",@"SHT_CUDA_INFO"
	.sectionflags	@""
	.align	4


	//----- nvinfo : EIATTR_CUDA_API_VERSION
	.align		4
        /*0000*/ 	.byte	0x04, 0x37
        /*0002*/ 	.short	(.L_11 - .L_10)
.L_10:
        /*0004*/ 	.word	0x0000007c


	//----- nvinfo : EIATTR_KPARAM_INFO
	.align		4
.L_11:
        /*0008*/ 	.byte	0x04, 0x17
        /*000a*/ 	.short	(.L_13 - .L_12)
.L_12:
        /*000c*/ 	.word	0x00000000
        /*0010*/ 	.short	0x000b
        /*0012*/ 	.short	0x0058
        /*0014*/ 	.byte	0x00, 0xf0, 0x11, 0x00


	//----- nvinfo : EIATTR_KPARAM_INFO
	.align		4
.L_13:
        /*0018*/ 	.byte	0x04, 0x17
        /*001a*/ 	.short	(.L_15 - .L_14)
.L_14:
        /*001c*/ 	.word	0x00000000
        /*0020*/ 	.short	0x000a
        /*0022*/ 	.short	0x0050
        /*0024*/ 	.byte	0x00, 0xf4, 0x21, 0x00


	//----- nvinfo : EIATTR_KPARAM_INFO
	.align		4
.L_15:
        /*0028*/ 	.byte	0x04, 0x17
        /*002a*/ 	.short	(.L_17 - .L_16)
.L_16:
        /*002c*/ 	.word	0x00000000
        /*0030*/ 	.short	0x0009
        /*0032*/ 	.short	0x0048
        /*0034*/ 	.byte	0x00, 0xf4, 0x21, 0x00


	//----- nvinfo : EIATTR_KPARAM_INFO
	.align		4
.L_17:
        /*0038*/ 	.byte	0x04, 0x17
        /*003a*/ 	.short	(.L_19 - .L_18)
.L_18:
        /*003c*/ 	.word	0x00000000
        /*0040*/ 	.short	0x0008
        /*0042*/ 	.short	0x0040
        /*0044*/ 	.byte	0x00, 0xf4, 0x21, 0x00


	//----- nvinfo : EIATTR_KPARAM_INFO
	.align		4
.L_19:
        /*0048*/ 	.byte	0x04, 0x17
        /*004a*/ 	.short	(.L_21 - .L_20)
.L_20:
        /*004c*/ 	.word	0x00000000
        /*0050*/ 	.short	0x0007
        /*0052*/ 	.short	0x0038
        /*0054*/ 	.byte	0x00, 0xf4, 0x21, 0x00


	//----- nvinfo : EIATTR_KPARAM_INFO
	.align		4
.L_21:
        /*0058*/ 	.byte	0x04, 0x17
        /*005a*/ 	.short	(.L_23 - .L_22)
.L_22:
        /*005c*/ 	.word	0x00000000
        /*0060*/ 	.short	0x0006
        /*0062*/ 	.short	0x0030
        /*0064*/ 	.byte	0x00, 0xf4, 0x21, 0x00


	//----- nvinfo : EIATTR_KPARAM_INFO
	.align		4
.L_23:
        /*0068*/ 	.byte	0x04, 0x17
        /*006a*/ 	.short	(.L_25 - .L_24)
.L_24:
        /*006c*/ 	.word	0x00000000
        /*0070*/ 	.short	0x0005
        /*0072*/ 	.short	0x0028
        /*0074*/ 	.byte	0x00, 0xf4, 0x21, 0x00


	//----- nvinfo : EIATTR_KPARAM_INFO
	.align		4
.L_25:
        /*0078*/ 	.byte	0x04, 0x17
        /*007a*/ 	.short	(.L_27 - .L_26)
.L_26:
        /*007c*/ 	.word	0x00000000
        /*0080*/ 	.short	0x0004
        /*0082*/ 	.short	0x0020
        /*0084*/ 	.byte	0x00, 0xf4, 0x21, 0x00


	//----- nvinfo : EIATTR_KPARAM_INFO
	.align		4
.L_27:
        /*0088*/ 	.byte	0x04, 0x17
        /*008a*/ 	.short	(.L_29 - .L_28)
.L_28:
        /*008c*/ 	.word	0x00000000
        /*0090*/ 	.short	0x0003
        /*0092*/ 	.short	0x0018
        /*0094*/ 	.byte	0x00, 0xf4, 0x21, 0x00


	//----- nvinfo : EIATTR_KPARAM_INFO
	.align		4
.L_29:
        /*0098*/ 	.byte	0x04, 0x17
        /*009a*/ 	.short	(.L_31 - .L_30)
.L_30:
        /*009c*/ 	.word	0x00000000
        /*00a0*/ 	.short	0x0002
        /*00a2*/ 	.short	0x0010
        /*00a4*/ 	.byte	0x00, 0xf4, 0x21, 0x00


	//----- nvinfo : EIATTR_KPARAM_INFO
	.align		4
.L_31:
        /*00a8*/ 	.byte	0x04, 0x17
        /*00aa*/ 	.short	(.L_33 - .L_32)
.L_32:
        /*00ac*/ 	.word	0x00000000
        /*00b0*/ 	.short	0x0001
        /*00b2*/ 	.short	0x0008
        /*00b4*/ 	.byte	0x00, 0xf4, 0x21, 0x00


	//----- nvinfo : EIATTR_KPARAM_INFO
	.align		4
.L_33:
        /*00b8*/ 	.byte	0x04, 0x17
        /*00ba*/ 	.short	(.L_35 - .L_34)
.L_34:
        /*00bc*/ 	.word	0x00000000
        /*00c0*/ 	.short	0x0000
        /*00c2*/ 	.short	0x0000
        /*00c4*/ 	.byte	0x00, 0xf4, 0x21, 0x00


	//----- nvinfo : EIATTR_SPARSE_MMA_MASK
	.align		4
.L_35:
        /*00c8*/ 	.byte	0x03, 0x50
        /*00ca*/ 	.short	0x0000


	//----- nvinfo : EIATTR_MAXREG_COUNT
	.align		4
        /*00cc*/ 	.byte	0x03, 0x1b
        /*00ce*/ 	.short	0x00ff


	//----- nvinfo : EIATTR_EXIT_INSTR_OFFSETS
	.align		4
        /*00d0*/ 	.byte	0x04, 0x1c
        /*00d2*/ 	.short	(.L_37 - .L_36)


	//   ....[0]....
.L_36:
        /*00d4*/ 	.word	0x00000560


	//----- nvinfo : EIATTR_REQNTID
	.align		4
.L_37:
        /*00d8*/ 	.byte	0x04, 0x10
        /*00da*/ 	.short	(.L_39 - .L_38)
.L_38:
        /*00dc*/ 	.word	0x00000080
        /*00e0*/ 	.word	0x00000001
        /*00e4*/ 	.word	0x00000001


	//----- nvinfo : EIATTR_CBANK_PARAM_SIZE
	.align		4
.L_39:
        /*00e8*/ 	.byte	0x03, 0x19
        /*00ea*/ 	.short	0x005c


	//----- nvinfo : EIATTR_PARAM_CBANK
	.align		4
        /*00ec*/ 	.byte	0x04, 0x0a
        /*00ee*/ 	.short	(.L_41 - .L_40)
	.align		4
.L_40:
        /*00f0*/ 	.word	index@(.nv.constant0.triton_poi_fused__native_batch_norm_legit_no_training_add_leaky_relu_1)
        /*00f4*/ 	.short	0x0210
        /*00f6*/ 	.short	0x005c


	//----- nvinfo : EIATTR_SW_WAR
	.align		4
.L_41:
        /*00f8*/ 	.byte	0x04, 0x36
        /*00fa*/ 	.short	(.L_43 - .L_42)
.L_42:
        /*00fc*/ 	.word	0x00000008
.L_43:


//--------------------- .nv.callgraph             --------------------------
	.section	.nv.callgraph,"",@"SHT_CUDA_CALLGRAPH"
	.align	4
	.sectionentsize	8
	.align		4
        /*0000*/ 	.word	0x00000000
	.align		4
        /*0004*/ 	.word	0xffffffff
	.align		4
        /*0008*/ 	.word	0x00000000
	.align		4
        /*000c*/ 	.word	0xfffffffe
	.align		4
        /*0010*/ 	.word	0x00000000
	.align		4
        /*0014*/ 	.word	0xfffffffd
	.align		4
        /*0018*/ 	.word	0x00000000
	.align		4
        /*001c*/ 	.word	0xfffffffc


//--------------------- .nv.constant4             --------------------------
	.section	.nv.constant4,"a",@progbits
	.align	8
	.align		8
.nv.constant4:
        /*0000*/ 	.dword	_$_str
	.align		8
        /*0008*/ 	.dword	_$_str_$_2


//--------------------- .text.triton_poi_fused__native_batch_norm_legit_no_training_add_leaky_relu_1 --------------------------
	.section	.text.triton_poi_fused__native_batch_norm_legit_no_training_add_leaky_relu_1,"ax",@progbits
	.align	128
        .global         triton_poi_fused__native_batch_norm_legit_no_training_add_leaky_relu_1
        .type           triton_poi_fused__native_batch_norm_legit_no_training_add_leaky_relu_1,@function
        .size           triton_poi_fused__native_batch_norm_legit_no_training_add_leaky_relu_1,(.L_x_1 - triton_poi_fused__native_batch_norm_legit_no_training_add_leaky_relu_1)
        .other          triton_poi_fused__native_batch_norm_legit_no_training_add_leaky_relu_1,@"STO_CUDA_ENTRY STV_DEFAULT"
triton_poi_fused__native_batch_norm_legit_no_training_add_leaky_relu_1:
.text.triton_poi_fused__native_batch_norm_legit_no_training_add_leaky_relu_1:
[----:B------:R-:W-:Y:S01]  /*0000*/  LDC R1, c[0x0][0x28] ;  /* 0x00000a00ff017b82 */ /* 0x000fe20000000800 */
[----:B------:R-:W1:Y:S07]  /*0010*/  S2R R0, SR_TID.X ;  /* 0x0000000000007919 */ /* 0x000e6e0000002100 */
[----:B------:R-:W2:Y:S01]  /*0020*/  LDC.64 R14, c[0x0][0x250] ;  /* 0x00009400ff0e7b82 */ /* 0x000ea20000000a00 */
[----:B------:R-:W-:Y:S01]  /*0030*/  ULDC.64 UR4, c[0x0][0x208] ;  /* 0x0000820000047ab9 */ /* 0x000fe20000000a00 */
[----:B------:R-:W3:Y:S06]  /*0040*/  S2R R5, SR_CTAID.X ;  /* 0x0000000000057919 */ /* 0x000eec0000002500 */
[----:B------:R-:W4:Y:S08]  /*0050*/  LDC.64 R22, c[0x0][0x218] ;  /* 0x00008600ff167b82 */ /* 0x000f300000000a00 */
[----:B------:R-:W5:Y:S08]  /*0060*/  LDC.64 R18, c[0x0][0x248] ;  /* 0x00009200ff127b82 */ /* 0x000f700000000a00 */
[----:B------:R-:W4:Y:S01]  /*0070*/  LDC.64 R8, c[0x0][0x240] ;  /* 0x00009000ff087b82 */ /* 0x000f220000000a00 */
[----:B-1----:R-:W-:-:S07]  /*0080*/  SHF.L.U32 R0, R0, 0x1, RZ ;  /* 0x0000000100007819 */ /* 0x002fce00000006ff */
[----:B------:R-:W1:Y:S01]  /*0090*/  LDC.64 R20, c[0x0][0x220] ;  /* 0x00008800ff147b82 */ /* 0x000e620000000a00 */
[----:B---3--:R-:W-:Y:S02]  /*00a0*/  SHF.R.S32.HI R3, RZ, 0x17, R5 ;  /* 0x00000017ff037819 */ /* 0x008fe40000011405 */
[----:B------:R-:W-:Y:S02]  /*00b0*/  LOP3.LUT R0, R0, 0xfe, RZ, 0xc0, !PT ;  /* 0x000000fe00007812 */ /* 0x000fe400078ec0ff */
[----:B------:R-:W-:-:S03]  /*00c0*/  SGXT R3, R3, 0x1 ;  /* 0x000000010303781a */ /* 0x000fc60000000200 */
[----:B------:R-:W3:Y:S01]  /*00d0*/  LDC.64 R16, c[0x0][0x230] ;  /* 0x00008c00ff107b82 */ /* 0x000ee20000000a00 */
[----:B------:R-:W-:-:S04]  /*00e0*/  LEA R0, R5, R0, 0x8 ;  /* 0x0000000005007211 */ /* 0x000fc800078e40ff */
[----:B------:R-:W-:-:S03]  /*00f0*/  LEA.HI R3, R3, R0, RZ, 0xc ;  /* 0x0000000003037211 */ /* 0x000fc600078f60ff */
[----:B------:R-:W1:Y:S01]  /*0100*/  LDC.64 R4, c[0x0][0x228] ;  /* 0x00008a00ff047b82 */ /* 0x000e620000000a00 */
[----:B------:R-:W-:-:S04]  /*0110*/  SHF.R.S32.HI R3, RZ, 0xc, R3 ;  /* 0x0000000cff037819 */ /* 0x000fc80000011403 */
[----:B------:R-:W-:-:S03]  /*0120*/  LEA.HI R2, R3, R3, RZ, 0x2 ;  /* 0x0000000303027211 */ /* 0x000fc600078f10ff */
[----:B------:R-:W3:Y:S01]  /*0130*/  LDC.64 R10, c[0x0][0x238] ;  /* 0x00008e00ff0a7b82 */ /* 0x000ee20000000a00 */
[----:B------:R-:W-:-:S04]  /*0140*/  LOP3.LUT R2, R2, 0xfffffffc, RZ, 0xc0, !PT ;  /* 0xfffffffc02027812 */ /* 0x000fc800078ec0ff */
[----:B------:R-:W-:-:S03]  /*0150*/  IADD3 R13, R3, -R2, RZ ;  /* 0x80000002030d7210 */ /* 0x000fc60007ffe0ff */
[----:B------:R-:W3:Y:S02]  /*0160*/  LDC.64 R6, c[0x0][0x258] ;  /* 0x00009600ff067b82 */ /* 0x000ee40000000a00 */
[----:B--2---:R-:W-:-:S04]  /*0170*/  IMAD.WIDE R14, R13, 0x4, R14 ;  /* 0x000000040d0e7825 */ /* 0x004fc800078e020e */
[C---:B01----:R-:W-:Y:S02]  /*0180*/  IMAD.WIDE R4, R13.reuse, 0x4, R4 ;  /* 0x000000040d047825 */ /* 0x043fe400078e0204 */
[----:B------:R-:W2:Y:S01]  /*0190*/  LDG.E.EL R14, desc[UR4][R14.64] ;  /* 0x000000040e0e7981 */ /* 0x000ea2000c2e1900 */
[----:B------:R-:W0:Y:S03]  /*01a0*/  LDC.64 R2, c[0x0][0x260] ;  /* 0x00009800ff027b82 */ /* 0x000e260000000a00 */
[----:B------:R1:W2:Y:S01]  /*01b0*/  LDG.E.EL R12, desc[UR4][R4.64] ;  /* 0x00000004040c7981 */ /* 0x0002a2000c2e1900 */
[----:B-----5:R-:W-:-:S04]  /*01c0*/  IMAD.WIDE R18, R13, 0x4, R18 ;  /* 0x000000040d127825 */ /* 0x020fc800078e0212 */
[C---:B----4-:R-:W-:Y:S02]  /*01d0*/  IMAD.WIDE R8, R0.reuse, 0x4, R8 ;  /* 0x0000000400087825 */ /* 0x050fe400078e0208 */
[----:B------:R-:W4:Y:S02]  /*01e0*/  LDG.E.EL R18, desc[UR4][R18.64] ;  /* 0x0000000412127981 */ /* 0x000f24000c2e1900 */
[C---:B------:R-:W-:Y:S02]  /*01f0*/  IMAD.WIDE R20, R13.reuse, 0x4, R20 ;  /* 0x000000040d147825 */ /* 0x040fe400078e0214 */
[----:B------:R-:W4:Y:S02]  /*0200*/  LDG.E.64 R8, desc[UR4][R8.64] ;  /* 0x0000000408087981 */ /* 0x000f24000c1e1b00 */
[----:B-1----:R-:W-:Y:S02]  /*0210*/  IMAD.WIDE R4, R0, 0x4, R22 ;  /* 0x0000000400047825 */ /* 0x002fe400078e0216 */
[----:B------:R-:W5:Y:S02]  /*0220*/  LDG.E.EL R15, desc[UR4][R20.64] ;  /* 0x00000004140f7981 */ /* 0x000f64000c2e1900 */
[----:B---3--:R-:W-:-:S02]  /*0230*/  IMAD.WIDE R16, R13, 0x4, R16 ;  /* 0x000000040d107825 */ /* 0x008fc400078e0210 */
[----:B------:R-:W5:Y:S02]  /*0240*/  LDG.E.64 R4, desc[UR4][R4.64] ;  /* 0x0000000404047981 */ /* 0x000f64000c1e1b00 */
[C---:B------:R-:W-:Y:S02]  /*0250*/  IMAD.WIDE R10, R13.reuse, 0x4, R10 ;  /* 0x000000040d0a7825 */ /* 0x040fe400078e020a */
[----:B------:R-:W3:Y:S02]  /*0260*/  LDG.E.EL R16, desc[UR4][R16.64] ;  /* 0x0000000410107981 */ /* 0x000ee4000c2e1900 */
[C---:B------:R-:W-:Y:S02]  /*0270*/  IMAD.WIDE R6, R13.reuse, 0x4, R6 ;  /* 0x000000040d067825 */ /* 0x040fe400078e0206 */
[----:B------:R1:W3:Y:S02]  /*0280*/  LDG.E.EL R11, desc[UR4][R10.64] ;  /* 0x000000040a0b7981 */ /* 0x0002e4000c2e1900 */
[----:B0-----:R-:W-:-:S02]  /*0290*/  IMAD.WIDE R2, R13, 0x4, R2 ;  /* 0x000000040d027825 */ /* 0x001fc400078e0202 */
[----:B------:R-:W3:Y:S04]  /*02a0*/  LDG.E.EL R6, desc[UR4][R6.64] ;  /* 0x0000000406067981 */ /* 0x000ee8000c2e1900 */
[----:B------:R0:W3:Y:S01]  /*02b0*/  LDG.E.EL R3, desc[UR4][R2.64] ;  /* 0x0000000402037981 */ /* 0x0000e2000c2e1900 */
[----:B-1----:R-:W-:Y:S01]  /*02c0*/  HFMA2.MMA R10, -RZ, RZ, 1.625, 0 ;  /* 0x3e800000ff0a7435 */ /* 0x002fe200000001ff */
[----:B--2---:R-:W-:Y:S01]  /*02d0*/  FADD R14, R14, 9.9999997473787516356e-06 ;  /* 0x3727c5ac0e0e7421 */ /* 0x004fe20000000000 */
[----:B------:R-:W-:-:S03]  /*02e0*/  FADD R12, R12, 9.9999997473787516356e-06 ;  /* 0x3727c5ac0c0c7421 */ /* 0x000fc60000000000 */
[----:B------:R-:W1:Y:S08]  /*02f0*/  MUFU.SQRT R19, R14 ;  /* 0x0000000e00137308 */ /* 0x000e700000002000 */
[----:B------:R-:W2:Y:S01]  /*0300*/  MUFU.SQRT R13, R12 ;  /* 0x0000000c000d7308 */ /* 0x000ea20000002000 */
[C---:B-1----:R-:W-:Y:S02]  /*0310*/  FSETP.GT.AND P1, PT, R19.reuse, 8.50705917302346158658e+37, PT ;  /* 0x7e8000001300780b */ /* 0x042fe40003f24000 */
[----:B------:R-:W-:-:S02]  /*0320*/  FSETP.GEU.AND P3, PT, R19, 1.175494350822287508e-38, PT ;  /* 0x008000001300780b */ /* 0x000fc40003f6e000 */
[C---:B--2---:R-:W-:Y:S02]  /*0330*/  FSETP.GT.AND P0, PT, R13.reuse, 8.50705917302346158658e+37, PT ;  /* 0x7e8000000d00780b */ /* 0x044fe40003f04000 */
[----:B------:R-:W-:-:S07]  /*0340*/  FSETP.GEU.AND P2, PT, R13, 1.175494350822287508e-38, PT ;  /* 0x008000000d00780b */ /* 0x000fce0003f4e000 */
[----:B------:R-:W-:-:S04]  /*0350*/  @P1 FMUL R19, R19, 0.25 ;  /* 0x3e80000013131820 */ /* 0x000fc80000400000 */
[----:B------:R-:W-:Y:S01]  /*0360*/  @!P3 FMUL R19, R19, 16777216 ;  /* 0x4b8000001313b820 */ /* 0x000fe20000400000 */
[----:B------:R-:W-:-:S04]  /*0370*/  @P0 FMUL R13, R13, 0.25 ;  /* 0x3e8000000d0d0820 */ /* 0x000fc80000400000 */
[----:B------:R-:W-:Y:S01]  /*0380*/  @!P2 FMUL R13, R13, 16777216 ;  /* 0x4b8000000d0da820 */ /* 0x000fe20000400000 */
[----:B------:R-:W1:Y:S01]  /*0390*/  MUFU.RCP R19, R19 ;  /* 0x0000001300137308 */ /* 0x000e620000001000 */
[----:B0-----:R-:W-:-:S07]  /*03a0*/  FSEL R2, R10, 1, P0 ;  /* 0x3f8000000a027808 */ /* 0x001fce0000000000 */
[----:B------:R-:W0:Y:S01]  /*03b0*/  MUFU.RCP R13, R13 ;  /* 0x0000000d000d7308 */ /* 0x000e220000001000 */
[----:B------:R-:W-:Y:S01]  /*03c0*/  FSEL R10, R10, 1, P1 ;  /* 0x3f8000000a0a7808 */ /* 0x000fe20000800000 */
[----:B------:R-:W-:-:S04]  /*03d0*/  @!P2 FMUL R2, R2, 16777216 ;  /* 0x4b8000000202a820 */ /* 0x000fc80000400000 */
[----:B------:R-:W-:Y:S01]  /*03e0*/  @!P3 FMUL R10, R10, 16777216 ;  /* 0x4b8000000a0ab820 */ /* 0x000fe20000400000 */
[--C-:B-----5:R-:W-:Y:S01]  /*03f0*/  FADD R17, R4, -R15.reuse ;  /* 0x8000000f04117221 */ /* 0x120fe20000000000 */
[--C-:B----4-:R-:W-:Y:S01]  /*0400*/  FADD R7, R8, -R18.reuse ;  /* 0x8000001208077221 */ /* 0x110fe20000000000 */
[----:B------:R-:W-:Y:S01]  /*0410*/  FADD R15, R5, -R15 ;  /* 0x8000000f050f7221 */ /* 0x000fe20000000000 */
[----:B-1----:R-:W-:Y:S01]  /*0420*/  FMUL R10, R19, R10 ;  /* 0x0000000a130a7220 */ /* 0x002fe20000400000 */
[----:B------:R-:W-:Y:S01]  /*0430*/  FADD R9, R9, -R18 ;  /* 0x8000001209097221 */ /* 0x000fe20000000000 */
[----:B------:R-:W1:Y:S01]  /*0440*/  LDC.64 R4, c[0x0][0x210] ;  /* 0x00008400ff047b82 */ /* 0x000e620000000a00 */
[----:B0-----:R-:W-:Y:S01]  /*0450*/  FMUL R2, R13, R2 ;  /* 0x000000020d027220 */ /* 0x001fe20000400000 */
[C---:B------:R-:W-:Y:S01]  /*0460*/  FMUL R7, R10.reuse, R7 ;  /* 0x000000070a077220 */ /* 0x040fe20000400000 */
[----:B------:R-:W-:Y:S02]  /*0470*/  FMUL R10, R10, R9 ;  /* 0x000000090a0a7220 */ /* 0x000fe40000400000 */
[C---:B------:R-:W-:Y:S01]  /*0480*/  FMUL R17, R2.reuse, R17 ;  /* 0x0000001102117220 */ /* 0x040fe20000400000 */
[----:B------:R-:W-:Y:S01]  /*0490*/  FMUL R8, R2, R15 ;  /* 0x0000000f02087220 */ /* 0x000fe20000400000 */
[C-C-:B---3--:R-:W-:Y:S01]  /*04a0*/  FFMA R7, R6.reuse, R7, R3.reuse ;  /* 0x0000000706077223 */ /* 0x148fe20000000003 */
[----:B------:R-:W-:Y:S01]  /*04b0*/  FFMA R10, R6, R10, R3 ;  /* 0x0000000a060a7223 */ /* 0x000fe20000000003 */
[C-C-:B------:R-:W-:Y:S01]  /*04c0*/  FFMA R2, R16.reuse, R17, R11.reuse ;  /* 0x0000001110027223 */ /* 0x140fe2000000000b */
[----:B------:R-:W-:-:S04]  /*04d0*/  FFMA R11, R16, R8, R11 ;  /* 0x00000008100b7223 */ /* 0x000fc8000000000b */
[----:B------:R-:W-:Y:S02]  /*04e0*/  FSETP.GT.AND P0, PT, R2, -R7, PT ;  /* 0x800000070200720b */ /* 0x000fe40003f04000 */
[----:B------:R-:W-:Y:S01]  /*04f0*/  FSETP.GT.AND P1, PT, R11, -R10, PT ;  /* 0x8000000a0b00720b */ /* 0x000fe20003f24000 */
[----:B------:R-:W-:Y:S01]  /*0500*/  FADD R2, R7, R2 ;  /* 0x0000000207027221 */ /* 0x000fe20000000000 */
[----:B------:R-:W-:Y:S01]  /*0510*/  FADD R3, R10, R11 ;  /* 0x0000000b0a037221 */ /* 0x000fe20000000000 */
[----:B-1----:R-:W-:-:S08]  /*0520*/  IMAD.WIDE R4, R0, 0x4, R4 ;  /* 0x0000000400047825 */ /* 0x002fd000078e0204 */
[----:B------:R-:W-:Y:S02]  /*0530*/  @!P0 FMUL R2, R2, 0.10000000149011611938 ;  /* 0x3dcccccd02028820 */ /* 0x000fe40000400000 */
[----:B------:R-:W-:-:S05]  /*0540*/  @!P1 FMUL R3, R3, 0.10000000149011611938 ;  /* 0x3dcccccd03039820 */ /* 0x000fca0000400000 */
[----:B------:R-:W-:Y:S01]  /*0550*/  STG.E.64 desc[UR4][R4.64], R2 ;  /* 0x0000000204007986 */ /* 0x000fe2000c101b04 */
[----:B------:R-:W-:Y:S05]  /*0560*/  EXIT ;  /* 0x000000000000794d */ /* 0x000fea0003800000 */
.L_x_0:
[----:B------:R-:W-:-:S00]  /*0570*/  BRA `(.L_x_0) ;  /* 0xfffffffc00fc7947 */ /* 0x000fc0000383ffff */
[----:B------:R-:W-:-:S00]  /*0580*/  NOP ;  /* 0x0000000000007918 */ /* 0x000fc00000000000 */
[----:B------:R-:W-:-:S00]  /*0590*/  NOP ;  /* 0x0000000000007918 */ /* 0x000fc00000000000 */
[----:B------:R-:W-:-:S00]  /*05a0*/  NOP ;  /* 0x0000000000007918 */ /* 0x000fc00000000000 */
[----:B------:R-:W-:-:S00]  /*05b0*/  NOP ;  /* 0x0000000000007918 */ /* 0x000fc00000000000 */
[----:B------:R-:W-:-:S00]  /*05c0*/  NOP ;  /* 0x0000000000007918 */ /* 0x000fc00000000000 */
[----:B------:R-:W-:-:S00]  /*05d0*/  NOP ;  /* 0x0000000000007918 */ /* 0x000fc00000000000 */
[----:B------:R-:W-:-:S00]  /*05e0*/  NOP ;  /* 0x0000000000007918 */ /* 0x000fc00000000000 */
[----:B------:R-:W-:-:S00]  /*05f0*/  NOP ;  /* 0x0000000000007918 */ /* 0x000fc00000000000 */
.L_x_1:


//--------------------- .nv.global.init           --------------------------
	.section	.nv.global.init,"aw",@progbits
.nv.global.init:
	.type		_$_str,@object
	.size		_$_str,(_$_str_$_2 - _$_str)
_$_str:
        /*0000*/ 	.byte	0x5f, 0x5f, 0x43, 0x55, 0x44, 0x41, 0x5f, 0x46, 0x54, 0x5a, 0x00
	.type		_$_str_$_2,@object
	.size		_$_str_$_2,(.L_1 - _$_str_$_2)
_$_str_$_2:
        /*000b*/ 	.byte	0x5f, 0x5f, 0x43, 0x55, 0x44, 0x41, 0x5f, 0x50, 0x52, 0x45, 0x43, 0x5f, 0x53, 0x51, 0x52, 0x54
        /*001b*/ 	.byte	0x00
.L_1:


//--------------------- .nv.constant0.triton_poi_fused__native_batch_norm_legit_no_training_add_leaky_relu_1 --------------------------
	.section	.nv.constant0.triton_poi_fused__native_batch_norm_legit_no_training_add_leaky_relu_1,"a",@progbits
	.sectionflags	@""
	.align	4
.nv.constant0.triton_poi_fused__native_batch_norm_legit_no_training_add_leaky_relu_1:
	.zero		620
